	.headerflags	@"EF_CUDA_TEXMODE_UNIFIED EF_CUDA_64BIT_ADDRESS EF_CUDA_ACCELERATORS EF_CUDA_SM90 EF_CUDA_VIRTUAL_SM(EF_CUDA_SM90)"
	.elftype	@"ET_EXEC"


//--------------------- .nv.info                  --------------------------
	.section	.nv.info,"",@"SHT_CUDA_INFO"
	.align	4


	//----- nvinfo : EIATTR_REGCOUNT
	.align		4
        /*0000*/ 	.byte	0x04, 0x2f
        /*0002*/ 	.short	(.L_1 - .L_0)
	.align		4
.L_0:
        /*0004*/ 	.word	index@(triton_mm)
        /*0008*/ 	.word	0x0000003a


	//----- nvinfo : EIATTR_MIN_STACK_SIZE
	.align		4
.L_1:
        /*000c*/ 	.byte	0x04, 0x12
        /*000e*/ 	.short	(.L_3 - .L_2)
	.align		4
.L_2:
        /*0010*/ 	.word	index@(triton_mm)
        /*0014*/ 	.word	0x00000000


	//----- nvinfo : EIATTR_FRAME_SIZE
	.align		4
.L_3:
        /*0018*/ 	.byte	0x04, 0x11
        /*001a*/ 	.short	(.L_5 - .L_4)
	.align		4
.L_4:
        /*001c*/ 	.word	index@(triton_mm)
        /*0020*/ 	.word	0x00000000


	//----- nvinfo : EIATTR_MIN_STACK_SIZE
	.align		4
.L_5:
        /*0024*/ 	.byte	0x04, 0x12
        /*0026*/ 	.short	(.L_7 - .L_6)
	.align		4
.L_6:
        /*0028*/ 	.word	index@(triton_mm)
        /*002c*/ 	.word	0x00000000
.L_7:


//--------------------- .nv.info.triton_mm        --------------------------
	.section	.nv.info.triton_mm,"",@"SHT_CUDA_INFO"
	.sectionflags	@""
	.align	4


	//----- nvinfo : EIATTR_CUDA_API_VERSION
	.align		4
        /*0000*/ 	.byte	0x04, 0x37
        /*0002*/ 	.short	(.L_9 - .L_8)
.L_8:
        /*0004*/ 	.word	0x0000007c


	//----- nvinfo : EIATTR_KPARAM_INFO
	.align		4
.L_9:
        /*0008*/ 	.byte	0x04, 0x17
        /*000a*/ 	.short	(.L_11 - .L_10)
.L_10:
        /*000c*/ 	.word	0x00000000
        /*0010*/ 	.short	0x0004
        /*0012*/ 	.short	0x001c
        /*0014*/ 	.byte	0x00, 0xf0, 0x11, 0x00


	//----- nvinfo : EIATTR_KPARAM_INFO
	.align		4
.L_11:
        /*0018*/ 	.byte	0x04, 0x17
        /*001a*/ 	.short	(.L_13 - .L_12)
.L_12:
        /*001c*/ 	.word	0x00000000
        /*0020*/ 	.short	0x0003
        /*0022*/ 	.short	0x0018
        /*0024*/ 	.byte	0x00, 0xf0, 0x11, 0x00


	//----- nvinfo : EIATTR_KPARAM_INFO
	.align		4
.L_13:
        /*0028*/ 	.byte	0x04, 0x17
        /*002a*/ 	.short	(.L_15 - .L_14)
.L_14:
        /*002c*/ 	.word	0x00000000
        /*0030*/ 	.short	0x0002
        /*0032*/ 	.short	0x0010
        /*0034*/ 	.byte	0x00, 0xf0, 0x21, 0x00


	//----- nvinfo : EIATTR_KPARAM_INFO
	.align		4
.L_15:
        /*0038*/ 	.byte	0x04, 0x17
        /*003a*/ 	.short	(.L_17 - .L_16)
.L_16:
        /*003c*/ 	.word	0x00000000
        /*0040*/ 	.short	0x0001
        /*0042*/ 	.short	0x0008
        /*0044*/ 	.byte	0x00, 0xf0, 0x21, 0x00


	//----- nvinfo : EIATTR_KPARAM_INFO
	.align		4
.L_17:
        /*0048*/ 	.byte	0x04, 0x17
        /*004a*/ 	.short	(.L_19 - .L_18)
.L_18:
        /*004c*/ 	.word	0x00000000
        /*0050*/ 	.short	0x0000
        /*0052*/ 	.short	0x0000
        /*0054*/ 	.byte	0x00, 0xf0, 0x21, 0x00


	//----- nvinfo : EIATTR_SPARSE_MMA_MASK
	.align		4
.L_19:
        /*0058*/ 	.byte	0x03, 0x50
        /*005a*/ 	.short	0x0000


	//----- nvinfo : EIATTR_MAXREG_COUNT
	.align		4
        /*005c*/ 	.byte	0x03, 0x1b
        /*005e*/ 	.short	0x00ff


	//----- nvinfo : EIATTR_COOP_GROUP_MASK_REGIDS
	.align		4
        /*0060*/ 	.byte	0x04, 0x29
        /*0062*/ 	.short	(.L_21 - .L_20)


	//   ....[0]....
.L_20:
        /*0064*/ 	.word	0xffffffff


	//----- nvinfo : EIATTR_COOP_GROUP_INSTR_OFFSETS
	.align		4
.L_21:
        /*0068*/ 	.byte	0x04, 0x28
        /*006a*/ 	.short	(.L_23 - .L_22)


	//   ....[0]....
.L_22:
        /*006c*/ 	.word	0x00000a80


	//----- nvinfo : EIATTR_EXIT_INSTR_OFFSETS
	.align		4
.L_23:
        /*0070*/ 	.byte	0x04, 0x1c
        /*0072*/ 	.short	(.L_25 - .L_24)


	//   ....[0]....
.L_24:
        /*0074*/ 	.word	0x00000050


	//   ....[1]....
        /*0078*/ 	.word	0x00001230


	//   ....[2]....
        /*007c*/ 	.word	0x00001280


	//----- nvinfo : EIATTR_MAX_THREADS
	.align		4
.L_25:
        /*0080*/ 	.byte	0x04, 0x05
        /*0082*/ 	.short	(.L_27 - .L_26)
.L_26:
        /*0084*/ 	.word	0x00000080
        /*0088*/ 	.word	0x00000001
        /*008c*/ 	.word	0x00000001


	//----- nvinfo : EIATTR_CBANK_PARAM_SIZE
	.align		4
.L_27:
        /*0090*/ 	.byte	0x03, 0x19
        /*0092*/ 	.short	0x0020


	//----- nvinfo : EIATTR_PARAM_CBANK
	.align		4
        /*0094*/ 	.byte	0x04, 0x0a
        /*0096*/ 	.short	(.L_29 - .L_28)
	.align		4
.L_28:
        /*0098*/ 	.word	index@(.nv.constant0.triton_mm)
        /*009c*/ 	.short	0x0210
        /*009e*/ 	.short	0x0020


	//----- nvinfo : EIATTR_SW_WAR
	.align		4
.L_29:
        /*00a0*/ 	.byte	0x04, 0x36
        /*00a2*/ 	.short	(.L_31 - .L_30)
.L_30:
        /*00a4*/ 	.word	0x00000008
.L_31:


//--------------------- .nv.callgraph             --------------------------
	.section	.nv.callgraph,"",@"SHT_CUDA_CALLGRAPH"
	.align	4
	.sectionentsize	8
	.align		4
        /*0000*/ 	.word	0x00000000
	.align		4
        /*0004*/ 	.word	0xffffffff
	.align		4
        /*0008*/ 	.word	0x00000000
	.align		4
        /*000c*/ 	.word	0xfffffffe
	.align		4
        /*0010*/ 	.word	0x00000000
	.align		4
        /*0014*/ 	.word	0xfffffffd
	.align		4
        /*0018*/ 	.word	0x00000000
	.align		4
        /*001c*/ 	.word	0xfffffffc


//--------------------- .text.triton_mm           --------------------------
	.section	.text.triton_mm,"ax",@progbits
	.sectionflags	@"SHF_BARRIERS=1"
	.align	128
        .global         triton_mm
        .type           triton_mm,@function
        .size           triton_mm,(.L_x_2 - triton_mm)
        .other          triton_mm,@"STO_CUDA_ENTRY STV_DEFAULT"
triton_mm:
.text.triton_mm:
[----:B------:R-:W1:Y:S02]  /*0000*/  LDC R1, c[0x0][0x28] ;  /* 0x00000a00ff017b82 */ /* 0x000e640000000800 */
[----:B------:R-:W2:Y:S02]  /*0010*/  LDC.64 R6, c[0x0][0x228] ;  /* 0x00008a00ff067b82 */ /* 0x000ea40000000a00 */
[----:B--2---:R-:W-:-:S04]  /*0020*/  IMAD.IADD R7, R7, 0x1, R6 ;  /* 0x0000000107077824 */ /* 0x004fc800078e0206 */
[----:B------:R-:W-:-:S05]  /*0030*/  IMAD R0, R7, 0x3000, RZ ;  /* 0x0000300007007824 */ /* 0x000fca00078e02ff */
[----:B------:R-:W-:-:S13]  /*0040*/  ISETP.NE.AND P0, PT, R0, RZ, PT ;  /* 0x000000ff0000720c */ /* 0x000fda0003f05270 */
[----:B------:R-:W-:Y:S05]  /*0050*/  @!P0 EXIT ;  /* 0x000000000000894d */ /* 0x000fea0003800000 */
[----:B------:R-:W2:Y:S01]  /*0060*/  S2R R10, SR_CTAID.X ;  /* 0x00000000000a7919 */ /* 0x000ea20000002500 */
[----:B------:R-:W-:Y:S01]  /*0070*/  VIADD R0, R7, 0x3f ;  /* 0x0000003f07007836 */ /* 0x000fe20000000000 */
[----:B------:R-:W-:Y:S01]  /*0080*/  IABS R12, R7 ;  /* 0x00000007000c7213 */ /* 0x000fe20000000000 */
[----:B------:R-:W3:Y:S01]  /*0090*/  S2UR UR5, SR_CgaCtaId ;  /* 0x00000000000579c3 */ /* 0x000ee20000008800 */
[----:B------:R-:W-:Y:S01]  /*00a0*/  UMOV UR4, 0x400 ;  /* 0x0000040000047882 */ /* 0x000fe20000000000 */
[----:B------:R-:W-:Y:S01]  /*00b0*/  ULDC.64 UR16, c[0x0][0x208] ;  /* 0x0000820000107ab9 */ /* 0x000fe20000000a00 */
[----:B------:R-:W-:Y:S02]  /*00c0*/  SHF.R.S32.HI R3, RZ, 0x1f, R0 ;  /* 0x0000001fff037819 */ /* 0x000fe40000011400 */
[----:B------:R-:W-:Y:S02]  /*00d0*/  CS2R R24, SRZ ;  /* 0x0000000000187805 */ /* 0x000fe4000001ff00 */
[----:B------:R-:W-:-:S02]  /*00e0*/  CS2R R26, SRZ ;  /* 0x00000000001a7805 */ /* 0x000fc4000001ff00 */
[----:B------:R-:W-:Y:S02]  /*00f0*/  CS2R R28, SRZ ;  /* 0x00000000001c7805 */ /* 0x000fe4000001ff00 */
[----:B------:R-:W-:Y:S02]  /*0100*/  LEA.HI R3, R3, R0, RZ, 0x6 ;  /* 0x0000000003037211 */ /* 0x000fe400078f30ff */
[----:B------:R-:W-:Y:S02]  /*0110*/  CS2R R30, SRZ ;  /* 0x00000000001e7805 */ /* 0x000fe4000001ff00 */
[----:B------:R-:W-:Y:S02]  /*0120*/  CS2R R36, SRZ ;  /* 0x0000000000247805 */ /* 0x000fe4000001ff00 */
[----:B------:R-:W-:Y:S02]  /*0130*/  CS2R R38, SRZ ;  /* 0x0000000000267805 */ /* 0x000fe4000001ff00 */
[----:B------:R-:W-:-:S02]  /*0140*/  CS2R R40, SRZ ;  /* 0x0000000000287805 */ /* 0x000fc4000001ff00 */
[----:B------:R-:W-:Y:S02]  /*0150*/  CS2R R42, SRZ ;  /* 0x00000000002a7805 */ /* 0x000fe4000001ff00 */
[----:B------:R-:W-:Y:S02]  /*0160*/  CS2R R44, SRZ ;  /* 0x00000000002c7805 */ /* 0x000fe4000001ff00 */
[----:B------:R-:W-:Y:S02]  /*0170*/  CS2R R46, SRZ ;  /* 0x00000000002e7805 */ /* 0x000fe4000001ff00 */
[----:B------:R-:W-:Y:S02]  /*0180*/  CS2R R48, SRZ ;  /* 0x0000000000307805 */ /* 0x000fe4000001ff00 */
[----:B------:R-:W-:Y:S02]  /*0190*/  CS2R R50, SRZ ;  /* 0x0000000000327805 */ /* 0x000fe4000001ff00 */
[----:B------:R-:W-:-:S02]  /*01a0*/  CS2R R52, SRZ ;  /* 0x0000000000347805 */ /* 0x000fc4000001ff00 */
[----:B------:R-:W-:Y:S01]  /*01b0*/  CS2R R54, SRZ ;  /* 0x0000000000367805 */ /* 0x000fe2000001ff00 */
[----:B------:R-:W-:Y:S01]  /*01c0*/  UMOV UR14, 0xffffffff ;  /* 0xffffffff000e7882 */ /* 0x000fe20000000000 */
[----:B---3--:R-:W-:-:S03]  /*01d0*/  UPRMT UR5, UR5, 0x654, UR4 ;  /* 0x0000065405057896 */ /* 0x008fc60008000004 */
[----:B------:R-:W-:Y:S01]  /*01e0*/  UMOV UR4, URZ ;  /* 0x0000003f00047c82 */ /* 0x000fe20008000000 */
[C---:B--2---:R-:W-:Y:S01]  /*01f0*/  IMAD.HI R2, R10.reuse, 0x2aaaaaab, RZ ;  /* 0x2aaaaaab0a027827 */ /* 0x044fe200078e02ff */
[----:B------:R-:W-:Y:S02]  /*0200*/  IABS R11, R10 ;  /* 0x0000000a000b7213 */ /* 0x000fe40000000000 */
[----:B------:R-:W-:Y:S02]  /*0210*/  ISETP.GE.AND P1, PT, R10, RZ, PT ;  /* 0x000000ff0a00720c */ /* 0x000fe40003f26270 */
[----:B------:R-:W-:-:S04]  /*0220*/  SHF.R.U32.HI R5, RZ, 0x1f, R2 ;  /* 0x0000001fff057819 */ /* 0x000fc80000011602 */
[----:B------:R-:W-:-:S05]  /*0230*/  LEA.HI.SX32 R5, R2, R5, 0x18 ;  /* 0x0000000502057211 */ /* 0x000fca00078fc2ff */
[----:B------:R-:W-:-:S05]  /*0240*/  IMAD.SHL.U32 R0, R5, 0x8, RZ ;  /* 0x0000000805007824 */ /* 0x000fca00078e00ff */
[----:B------:R-:W-:-:S04]  /*0250*/  LEA.HI.SX32 R3, R3, -R0, 0x1a ;  /* 0x8000000003037211 */ /* 0x000fc800078fd2ff */
[----:B------:R-:W-:-:S04]  /*0260*/  VIMNMX R4, R3, 0x8, PT ;  /* 0x0000000803047848 */ /* 0x000fc80003fe0100 */
[-C--:B------:R-:W-:Y:S02]  /*0270*/  IABS R15, R4.reuse ;  /* 0x00000004000f7213 */ /* 0x080fe40000000000 */
[----:B------:R-:W-:Y:S02]  /*0280*/  IABS R13, R4 ;  /* 0x00000004000d7213 */ /* 0x000fe40000000000 */
[----:B------:R-:W2:Y:S08]  /*0290*/  I2F.RP R6, R15 ;  /* 0x0000000f00067306 */ /* 0x000eb00000209400 */
[----:B--2---:R-:W2:Y:S02]  /*02a0*/  MUFU.RCP R6, R6 ;  /* 0x0000000600067308 */ /* 0x004ea40000001000 */
[----:B--2---:R-:W-:-:S06]  /*02b0*/  VIADD R2, R6, 0xffffffe ;  /* 0x0ffffffe06027836 */ /* 0x004fcc0000000000 */
[----:B------:R-:W2:Y:S08]  /*02c0*/  I2F.RP R6, R12 ;  /* 0x0000000c00067306 */ /* 0x000eb00000209400 */
[----:B------:R3:W4:Y:S08]  /*02d0*/  F2I.FTZ.U32.TRUNC.NTZ R3, R2 ;  /* 0x0000000200037305 */ /* 0x000730000021f000 */
[----:B--2---:R-:W2:Y:S01]  /*02e0*/  MUFU.RCP R6, R6 ;  /* 0x0000000600067308 */ /* 0x004ea20000001000 */
[----:B---3--:R-:W-:-:S02]  /*02f0*/  IMAD.MOV.U32 R2, RZ, RZ, RZ ;  /* 0x000000ffff027224 */ /* 0x008fc400078e00ff */
[----:B----4-:R-:W-:-:S04]  /*0300*/  IMAD.MOV R8, RZ, RZ, -R3 ;  /* 0x000000ffff087224 */ /* 0x010fc800078e0a03 */
[----:B------:R-:W-:-:S04]  /*0310*/  IMAD R9, R8, R15, RZ ;  /* 0x0000000f08097224 */ /* 0x000fc800078e02ff */
[----:B------:R-:W-:Y:S02]  /*0320*/  IMAD.HI.U32 R8, R3, R9, R2 ;  /* 0x0000000903087227 */ /* 0x000fe400078e0002 */
[----:B------:R-:W3:Y:S02]  /*0330*/  S2R R9, SR_TID.X ;  /* 0x0000000000097919 */ /* 0x000ee40000002100 */
[----:B------:R-:W-:Y:S02]  /*0340*/  IMAD.MOV.U32 R3, RZ, RZ, R11 ;  /* 0x000000ffff037224 */ /* 0x000fe400078e000b */
[----:B------:R-:W-:Y:S02]  /*0350*/  IMAD.MOV R11, RZ, RZ, -R13 ;  /* 0x000000ffff0b7224 */ /* 0x000fe400078e0a0d */
[----:B------:R-:W-:-:S04]  /*0360*/  IMAD.HI.U32 R2, R8, R3, RZ ;  /* 0x0000000308027227 */ /* 0x000fc800078e00ff */
[----:B------:R-:W-:Y:S02]  /*0370*/  IMAD R2, R2, R11, R3 ;  /* 0x0000000b02027224 */ /* 0x000fe400078e0203 */
[----:B------:R-:W-:Y:S02]  /*0380*/  IMAD R13, R5, -0x600, R10 ;  /* 0xfffffa00050d7824 */ /* 0x000fe400078e020a */
[----:B--2---:R-:W-:Y:S01]  /*0390*/  VIADD R3, R6, 0xffffffe ;  /* 0x0ffffffe06037836 */ /* 0x004fe20000000000 */
[----:B------:R-:W-:Y:S02]  /*03a0*/  ISETP.GT.U32.AND P0, PT, R15, R2, PT ;  /* 0x000000020f00720c */ /* 0x000fe40003f04070 */
[----:B------:R-:W-:-:S03]  /*03b0*/  IABS R5, R13 ;  /* 0x0000000d00057213 */ /* 0x000fc60000000000 */
[----:B------:R-:W2:Y:S02]  /*03c0*/  F2I.FTZ.U32.TRUNC.NTZ R3, R3 ;  /* 0x0000000300037305 */ /* 0x000ea4000021f000 */
[----:B------:R-:W-:-:S04]  /*03d0*/  IMAD.HI.U32 R8, R8, R5, RZ ;  /* 0x0000000508087227 */ /* 0x000fc800078e00ff */
[----:B------:R-:W-:Y:S01]  /*03e0*/  IMAD R6, R8, R11, R5 ;  /* 0x0000000b08067224 */ /* 0x000fe200078e0205 */
[----:B------:R-:W-:Y:S01]  /*03f0*/  LOP3.LUT R5, RZ, R4, RZ, 0x33, !PT ;  /* 0x00000004ff057212 */ /* 0x000fe200078e33ff */
[----:B------:R-:W-:-:S03]  /*0400*/  @!P0 IMAD.IADD R2, R2, 0x1, -R15 ;  /* 0x0000000102028824 */ /* 0x000fc600078e0a0f */
[C---:B------:R-:W-:Y:S02]  /*0410*/  ISETP.GT.U32.AND P3, PT, R15.reuse, R6, PT ;  /* 0x000000060f00720c */ /* 0x040fe40003f64070 */
[----:B------:R-:W-:Y:S01]  /*0420*/  ISETP.GT.U32.AND P0, PT, R15, R2, PT ;  /* 0x000000020f00720c */ /* 0x000fe20003f04070 */
[----:B--2---:R-:W-:-:S04]  /*0430*/  IMAD.MOV R17, RZ, RZ, -R3 ;  /* 0x000000ffff117224 */ /* 0x004fc800078e0a03 */
[----:B------:R-:W-:-:S06]  /*0440*/  IMAD R17, R17, R12, RZ ;  /* 0x0000000c11117224 */ /* 0x000fcc00078e02ff */
[--C-:B------:R-:W-:Y:S02]  /*0450*/  @!P3 IMAD.IADD R6, R6, 0x1, -R15.reuse ;  /* 0x000000010606b824 */ /* 0x100fe400078e0a0f */
[----:B------:R-:W-:Y:S01]  /*0460*/  @!P0 IMAD.IADD R2, R2, 0x1, -R15 ;  /* 0x0000000102028824 */ /* 0x000fe200078e0a0f */
[----:B------:R-:W-:Y:S01]  /*0470*/  ISETP.NE.AND P0, PT, R4, RZ, PT ;  /* 0x000000ff0400720c */ /* 0x000fe20003f05270 */
[----:B------:R-:W-:Y:S01]  /*0480*/  @!P3 VIADD R8, R8, 0x1 ;  /* 0x000000010808b836 */ /* 0x000fe20000000000 */
[----:B------:R-:W-:Y:S01]  /*0490*/  LOP3.LUT R4, R13, R4, RZ, 0x3c, !PT ;  /* 0x000000040d047212 */ /* 0x000fe200078e3cff */
[----:B------:R-:W-:Y:S01]  /*04a0*/  @!P1 IMAD.MOV R2, RZ, RZ, -R2 ;  /* 0x000000ffff029224 */ /* 0x000fe200078e0a02 */
[----:B------:R-:W-:Y:S02]  /*04b0*/  ISETP.GE.U32.AND P2, PT, R6, R15, PT ;  /* 0x0000000f0600720c */ /* 0x000fe40003f46070 */
[----:B------:R-:W-:Y:S02]  /*04c0*/  ISETP.GE.AND P1, PT, R4, RZ, PT ;  /* 0x000000ff0400720c */ /* 0x000fe40003f26270 */
[----:B------:R-:W-:-:S02]  /*04d0*/  SEL R11, R5, R2, !P0 ;  /* 0x00000002050b7207 */ /* 0x000fc40004000000 */
[----:B---3--:R-:W-:-:S03]  /*04e0*/  SHF.R.U32.HI R2, RZ, 0x2, R9 ;  /* 0x00000002ff027819 */ /* 0x008fc60000011609 */
[----:B------:R-:W-:Y:S01]  /*04f0*/  IMAD.IADD R10, R0, 0x1, R11 ;  /* 0x00000001000a7824 */ /* 0x000fe200078e020b */
[----:B------:R-:W-:Y:S01]  /*0500*/  SGXT.U32 R11, R2, 0x5 ;  /* 0x00000005020b781a */ /* 0x000fe20000000000 */
[----:B------:R-:W-:Y:S01]  /*0510*/  IMAD.MOV.U32 R2, RZ, RZ, RZ ;  /* 0x000000ffff027224 */ /* 0x000fe200078e00ff */
[----:B------:R-:W-:Y:S01]  /*0520*/  IABS R0, R7 ;  /* 0x0000000700007213 */ /* 0x000fe20000000000 */
[----:B------:R-:W-:Y:S02]  /*0530*/  IMAD.SHL.U32 R10, R10, 0x40, RZ ;  /* 0x000000400a0a7824 */ /* 0x000fe400078e00ff */
[----:B------:R-:W-:-:S03]  /*0540*/  IMAD.HI.U32 R2, R3, R17, R2 ;  /* 0x0000001103027227 */ /* 0x000fc600078e0002 */
[----:B------:R-:W-:Y:S01]  /*0550*/  LOP3.LUT R14, R10, R11, RZ, 0xfc, !PT ;  /* 0x0000000b0a0e7212 */ /* 0x000fe200078efcff */
[----:B------:R-:W-:Y:S01]  /*0560*/  IMAD.MOV R15, RZ, RZ, -R0 ;  /* 0x000000ffff0f7224 */ /* 0x000fe200078e0a00 */
[----:B------:R-:W-:Y:S01]  /*0570*/  LOP3.LUT R16, R10, 0x20, R11, 0xfe, !PT ;  /* 0x000000200a107812 */ /* 0x000fe200078efe0b */
[----:B------:R-:W-:Y:S01]  /*0580*/  @P2 VIADD R8, R8, 0x1 ;  /* 0x0000000108082836 */ /* 0x000fe20000000000 */
[----:B------:R-:W-:Y:S02]  /*0590*/  IABS R13, R14 ;  /* 0x0000000e000d7213 */ /* 0x000fe40000000000 */
[----:B------:R-:W-:Y:S01]  /*05a0*/  IABS R3, R16 ;  /* 0x0000001000037213 */ /* 0x000fe20000000000 */
[----:B------:R-:W-:Y:S01]  /*05b0*/  @!P1 IMAD.MOV R8, RZ, RZ, -R8 ;  /* 0x000000ffff089224 */ /* 0x000fe200078e0a08 */
[----:B------:R-:W-:Y:S01]  /*05c0*/  ISETP.GE.AND P1, PT, R14, RZ, PT ;  /* 0x000000ff0e00720c */ /* 0x000fe20003f26270 */
[----:B------:R-:W-:-:S03]  /*05d0*/  IMAD.HI.U32 R0, R2, R13, RZ ;  /* 0x0000000d02007227 */ /* 0x000fc600078e00ff */
[----:B------:R-:W-:Y:S01]  /*05e0*/  SEL R5, R5, R8, !P0 ;  /* 0x0000000805057207 */ /* 0x000fe20004000000 */
[----:B------:R-:W-:-:S04]  /*05f0*/  IMAD.HI.U32 R2, R2, R3, RZ ;  /* 0x0000000302027227 */ /* 0x000fc800078e00ff */
[-C--:B------:R-:W-:Y:S02]  /*0600*/  IMAD R13, R0, R15.reuse, R13 ;  /* 0x0000000f000d7224 */ /* 0x080fe400078e020d */
[----:B------:R-:W-:Y:S01]  /*0610*/  IMAD R15, R2, R15, R3 ;  /* 0x0000000f020f7224 */ /* 0x000fe200078e0203 */
[----:B------:R-:W-:Y:S01]  /*0620*/  SHF.R.U32.HI R3, RZ, 0x3, R9 ;  /* 0x00000003ff037819 */ /* 0x000fe20000011609 */
[----:B------:R-:W-:Y:S01]  /*0630*/  IMAD.SHL.U32 R0, R9, 0x8, RZ ;  /* 0x0000000809007824 */ /* 0x000fe200078e00ff */
[C---:B------:R-:W-:Y:S01]  /*0640*/  ISETP.GT.U32.AND P2, PT, R12.reuse, R13, PT ;  /* 0x0000000d0c00720c */ /* 0x040fe20003f44070 */
[----:B------:R-:W-:Y:S01]  /*0650*/  IMAD.SHL.U32 R5, R5, 0x40, RZ ;  /* 0x0000004005057824 */ /* 0x000fe200078e00ff */
[----:B------:R-:W-:Y:S02]  /*0660*/  ISETP.GT.U32.AND P3, PT, R12, R15, PT ;  /* 0x0000000f0c00720c */ /* 0x000fe40003f64070 */
[----:B------:R-:W-:Y:S02]  /*0670*/  LOP3.LUT R6, R0, 0x18, R9, 0x48, !PT ;  /* 0x0000001800067812 */ /* 0x000fe400078e4809 */
[----:B------:R-:W-:-:S02]  /*0680*/  LOP3.LUT R2, R11, 0x20, RZ, 0xfc, !PT ;  /* 0x000000200b027812 */ /* 0x000fc400078efcff */
[----:B------:R-:W-:Y:S02]  /*0690*/  SGXT.U32 R3, R3, 0x4 ;  /* 0x000000040303781a */ /* 0x000fe40000000000 */
[----:B------:R-:W-:Y:S01]  /*06a0*/  LOP3.LUT R18, R5, R11, RZ, 0xfc, !PT ;  /* 0x0000000b05127212 */ /* 0x000fe200078efcff */
[----:B------:R-:W-:Y:S01]  /*06b0*/  IMAD R8, R2, 0x20, R6 ;  /* 0x0000002002087824 */ /* 0x000fe200078e0206 */
[----:B------:R-:W-:Y:S01]  /*06c0*/  LOP3.LUT R20, R5, 0x20, R11, 0xfe, !PT ;  /* 0x0000002005147812 */ /* 0x000fe200078efe0b */
[--C-:B------:R-:W-:Y:S01]  /*06d0*/  @!P2 IMAD.IADD R13, R13, 0x1, -R12.reuse ;  /* 0x000000010d0da824 */ /* 0x100fe200078e0a0c */
[----:B------:R-:W-:Y:S01]  /*06e0*/  LOP3.LUT R4, R10, R3, RZ, 0xfc, !PT ;  /* 0x000000030a047212 */ /* 0x000fe200078efcff */
[----:B------:R-:W-:Y:S01]  /*06f0*/  @!P3 IMAD.IADD R15, R15, 0x1, -R12 ;  /* 0x000000010f0fb824 */ /* 0x000fe200078e0a0c */
[----:B------:R-:W-:Y:S01]  /*0700*/  ISETP.GE.AND P3, PT, R16, RZ, PT ;  /* 0x000000ff1000720c */ /* 0x000fe20003f66270 */
[----:B------:R-:W2:Y:S01]  /*0710*/  LDC.64 R2, c[0x0][0x218] ;  /* 0x00008600ff027b82 */ /* 0x000ea20000000a00 */
[C---:B------:R-:W-:Y:S01]  /*0720*/  ISETP.GT.U32.AND P0, PT, R12.reuse, R13, PT ;  /* 0x0000000d0c00720c */ /* 0x040fe20003f04070 */
[----:B------:R-:W-:Y:S01]  /*0730*/  IMAD R6, R11, 0x20, R6 ;  /* 0x000000200b067824 */ /* 0x000fe200078e0206 */
[----:B------:R-:W-:Y:S01]  /*0740*/  ISETP.GT.U32.AND P2, PT, R12, R15, PT ;  /* 0x0000000f0c00720c */ /* 0x000fe20003f44070 */
[----:B------:R-:W-:Y:S01]  /*0750*/  IMAD.HI R14, R18, 0x2aaaaaab, RZ ;  /* 0x2aaaaaab120e7827 */ /* 0x000fe200078e02ff */
[----:B------:R-:W-:-:S03]  /*0760*/  LEA R35, R8, UR5, 0x1 ;  /* 0x0000000508237c11 */ /* 0x000fc6000f8e08ff */
[----:B------:R-:W3:Y:S01]  /*0770*/  LDC.64 R10, c[0x0][0x210] ;  /* 0x00008400ff0a7b82 */ /* 0x000ee20000000a00 */
[----:B------:R-:W-:Y:S01]  /*0780*/  IMAD.HI R16, R20, 0x2aaaaaab, RZ ;  /* 0x2aaaaaab14107827 */ /* 0x000fe200078e02ff */
[----:B------:R-:W-:-:S04]  /*0790*/  SHF.R.U32.HI R17, RZ, 0x1f, R14 ;  /* 0x0000001fff117819 */ /* 0x000fc8000001160e */
[----:B------:R-:W-:Y:S01]  /*07a0*/  SHF.R.U32.HI R19, RZ, 0x1f, R16 ;  /* 0x0000001fff137819 */ /* 0x000fe20000011610 */
[--C-:B------:R-:W-:Y:S01]  /*07b0*/  @!P0 IMAD.IADD R13, R13, 0x1, -R12.reuse ;  /* 0x000000010d0d8824 */ /* 0x100fe200078e0a0c */
[----:B------:R-:W-:Y:S01]  /*07c0*/  LEA.HI R17, R14, R17, RZ, 0x15 ;  /* 0x000000110e117211 */ /* 0x000fe200078fa8ff */
[----:B------:R-:W-:Y:S01]  /*07d0*/  @!P2 IMAD.IADD R15, R15, 0x1, -R12 ;  /* 0x000000010f0fa824 */ /* 0x000fe200078e0a0c */
[----:B------:R-:W-:Y:S01]  /*07e0*/  LEA.HI R19, R16, R19, RZ, 0x15 ;  /* 0x0000001310137211 */ /* 0x000fe200078fa8ff */
[----:B------:R-:W-:Y:S01]  /*07f0*/  @!P1 IMAD.MOV R13, RZ, RZ, -R13 ;  /* 0x000000ffff0d9224 */ /* 0x000fe200078e0a0d */
[----:B------:R-:W-:Y:S01]  /*0800*/  ISETP.NE.AND P0, PT, R7, RZ, PT ;  /* 0x000000ff0700720c */ /* 0x000fe20003f05270 */
[----:B------:R-:W-:Y:S01]  /*0810*/  @!P3 IMAD.MOV R15, RZ, RZ, -R15 ;  /* 0x000000ffff0fb224 */ /* 0x000fe200078e0a0f */
[----:B------:R-:W-:Y:S01]  /*0820*/  LOP3.LUT R14, RZ, R7, RZ, 0x33, !PT ;  /* 0x00000007ff0e7212 */ /* 0x000fe200078e33ff */
[----:B------:R-:W-:Y:S01]  /*0830*/  IMAD R17, R17, -0x3000, R18 ;  /* 0xffffd00011117824 */ /* 0x000fe200078e0212 */
[----:B------:R-:W-:Y:S01]  /*0840*/  LOP3.LUT R12, R0, 0x18, RZ, 0xc0, !PT ;  /* 0x00000018000c7812 */ /* 0x000fe200078ec0ff */
[----:B------:R-:W-:Y:S01]  /*0850*/  IMAD R19, R19, -0x3000, R20 ;  /* 0xffffd00013137824 */ /* 0x000fe200078e0214 */
[C---:B------:R-:W-:Y:S01]  /*0860*/  SEL R13, R14.reuse, R13, !P0 ;  /* 0x0000000d0e0d7207 */ /* 0x040fe20004000000 */
[----:B------:R-:W-:Y:S01]  /*0870*/  IMAD.MOV.U32 R20, RZ, RZ, RZ ;  /* 0x000000ffff147224 */ /* 0x000fe200078e00ff */
[----:B------:R-:W-:Y:S01]  /*0880*/  SEL R15, R14, R15, !P0 ;  /* 0x0000000f0e0f7207 */ /* 0x000fe20004000000 */
[----:B------:R-:W-:-:S02]  /*0890*/  IMAD R17, R17, 0xc00, R12 ;  /* 0x00000c0011117824 */ /* 0x000fc400078e020c */
[--C-:B------:R-:W-:Y:S02]  /*08a0*/  IMAD R21, R19, 0xc00, R12.reuse ;  /* 0x00000c0013157824 */ /* 0x100fe400078e020c */
[--C-:B------:R-:W-:Y:S02]  /*08b0*/  IMAD R13, R13, 0xc00, R12.reuse ;  /* 0x00000c000d0d7824 */ /* 0x100fe400078e020c */
[----:B------:R-:W-:Y:S02]  /*08c0*/  IMAD R15, R15, 0xc00, R12 ;  /* 0x00000c000f0f7824 */ /* 0x000fe400078e020c */
[----:B--2---:R-:W-:-:S04]  /*08d0*/  IMAD.WIDE R32, R17, 0x2, R2 ;  /* 0x0000000211207825 */ /* 0x004fc800078e0202 */
[----:B------:R-:W-:Y:S01]  /*08e0*/  IMAD.WIDE R2, R21, 0x2, R2 ;  /* 0x0000000215027825 */ /* 0x000fe200078e0202 */
[----:B------:R-:W-:Y:S02]  /*08f0*/  LEA R21, R6, UR5, 0x1 ;  /* 0x0000000506157c11 */ /* 0x000fe4000f8e08ff */
[----:B------:R-:W-:Y:S01]  /*0900*/  IADD3 R12, P1, R32, 0x40, RZ ;  /* 0x00000040200c7810 */ /* 0x000fe20007f3e0ff */
[----:B---3--:R-:W-:-:S04]  /*0910*/  IMAD.WIDE R18, R13, 0x2, R10 ;  /* 0x000000020d127825 */ /* 0x008fc800078e020a */
[----:B------:R-:W-:Y:S01]  /*0920*/  IMAD.WIDE R22, R15, 0x2, R10 ;  /* 0x000000020f167825 */ /* 0x000fe200078e020a */
[----:B------:R-:W-:Y:S01]  /*0930*/  @!PT LDS RZ, [RZ] ;  /* 0x00000000fffff984 */ /* 0x000fe20000000800 */
[----:B------:R-:W-:Y:S01]  /*0940*/  @!PT LDS RZ, [RZ] ;  /* 0x00000000fffff984 */ /* 0x000fe20000000800 */
[----:B------:R-:W-:Y:S01]  /*0950*/  @!PT LDS RZ, [RZ] ;  /* 0x00000000fffff984 */ /* 0x000fe20000000800 */
[----:B------:R2:W-:Y:S01]  /*0960*/  LDGSTS.E.BYPASS.128 [R21], desc[UR16][R18.64] ;  /* 0x0000000012157fae */ /* 0x0005e2000b901c50 */
[----:B------:R-:W-:Y:S02]  /*0970*/  IADD3 R10, P2, R18, 0x40, RZ ;  /* 0x00000040120a7810 */ /* 0x000fe40007f5e0ff */
[----:B------:R-:W-:Y:S01]  /*0980*/  IMAD.X R13, RZ, RZ, R33, P1 ;  /* 0x000000ffff0d7224 */ /* 0x000fe200008e0621 */
[----:B------:R3:W-:Y:S01]  /*0990*/  LDGSTS.E.BYPASS.128 [R35], desc[UR16][R22.64] ;  /* 0x0000000016237fae */ /* 0x0007e2000b901c50 */
[----:B------:R-:W-:Y:S01]  /*09a0*/  IADD3 R11, P0, R22, 0x40, RZ ;  /* 0x00000040160b7810 */ /* 0x000fe20007f1e0ff */
[----:B------:R-:W-:Y:S02]  /*09b0*/  IMAD.X R17, RZ, RZ, R19, P2 ;  /* 0x000000ffff117224 */ /* 0x000fe400010e0613 */
[----:B------:R-:W0:Y:S02]  /*09c0*/  LDGDEPBAR ;  /* 0x00000000000079af */ /* 0x000e240000000000 */
[----:B------:R-:W-:Y:S01]  /*09d0*/  IMAD.X R14, RZ, RZ, R23, P0 ;  /* 0x000000ffff0e7224 */ /* 0x000fe200000e0617 */
[----:B------:R-:W-:Y:S01]  /*09e0*/  IADD3 R15, P0, R2, 0x40, RZ ;  /* 0x00000040020f7810 */ /* 0x000fe20007f1e0ff */
[----:B------:R4:W-:Y:S01]  /*09f0*/  LDGSTS.E.BYPASS.128 [R21+0x2000], desc[UR16][R32.64] ;  /* 0x0200000020157fae */ /* 0x0009e2000b901c50 */
[----:B--2---:R-:W-:-:S02]  /*0a00*/  SHF.R.U32.HI R19, RZ, 0x5, R9 ;  /* 0x00000005ff137819 */ /* 0x004fc40000011609 */
[----:B------:R-:W-:Y:S01]  /*0a10*/  SHF.R.U32.HI R18, RZ, 0x3, R9 ;  /* 0x00000003ff127819 */ /* 0x000fe20000011609 */
[----:B------:R2:W-:Y:S01]  /*0a20*/  LDGSTS.E.BYPASS.128 [R35+0x2000], desc[UR16][R2.64] ;  /* 0x0200000002237fae */ /* 0x0005e2000b901c50 */
[----:B------:R-:W-:Y:S01]  /*0a30*/  IMAD.X R16, RZ, RZ, R3, P0 ;  /* 0x000000ffff107224 */ /* 0x000fe200000e0603 */
[----:B---3--:R-:W-:Y:S02]  /*0a40*/  LOP3.LUT R22, R19, 0x7fffffc, RZ, 0xc0, !PT ;  /* 0x07fffffc13167812 */ /* 0x008fe400078ec0ff */
[----:B------:R-:W0:Y:S01]  /*0a50*/  LDGDEPBAR ;  /* 0x00000000000079af */ /* 0x000e220000000000 */
[----:B----4-:R-:W-:Y:S02]  /*0a60*/  CS2R R32, SRZ ;  /* 0x0000000000207805 */ /* 0x010fe4000001ff00 */
[----:B--2---:R-:W-:-:S07]  /*0a70*/  CS2R R34, SRZ ;  /* 0x0000000000227805 */ /* 0x004fce000001ff00 */
.L_x_0:
[----:B--2---:R-:W2:Y:S01]  /*0a80*/  SHFL.IDX PT, R2, R22, RZ, 0x1f ;  /* 0x00001fff16027589 */ /* 0x004ea200000e0000 */
[----:B------:R-:W-:Y:S01]  /*0a90*/  UIADD3 UR14, UR14, 0x1, URZ ;  /* 0x000000010e0e7890 */ /* 0x000fe2000fffe03f */
[----:B------:R-:W-:-:S04]  /*0aa0*/  DEPBAR.LE SB0, 0x0 ;  /* 0x000080000000791a */ /* 0x000fc80000000000 */
[----:B------:R-:W-:Y:S01]  /*0ab0*/  UISETP.GE.AND UP0, UPT, UR14, 0x2, UPT ;  /* 0x000000020e00788c */ /* 0x000fe2000bf06270 */
[----:B------:R-:W-:Y:S01]  /*0ac0*/  BAR.SYNC.DEFER_BLOCKING 0x0 ;  /* 0x0000000000007b1d */ /* 0x000fe20000010000 */
[----:B------:R-:W-:Y:S01]  /*0ad0*/  UIADD3 UR4, UR4, 0x1, URZ ;  /* 0x0000000104047890 */ /* 0x000fe2000fffe03f */
[C---:B------:R-:W-:Y:S01]  /*0ae0*/  ISETP.GE.U32.AND P0, PT, R20.reuse, 0xbe0, PT ;  /* 0x00000be01400780c */ /* 0x040fe20003f06070 */
[----:B------:R-:W-:Y:S01]  /*0af0*/  USEL UR14, UR14, URZ, !UP0 ;  /* 0x0000003f0e0e7287 */ /* 0x000fe2000c000000 */
[----:B------:R-:W-:Y:S02]  /*0b00*/  IMAD.MOV.U32 R3, RZ, RZ, R17 ;  /* 0x000000ffff037224 */ /* 0x000fe400078e0011 */
[----:B------:R-:W-:Y:S01]  /*0b10*/  UMOV UR11, 0x80000020 ;  /* 0x80000020000b7882 */ /* 0x000fe20000000000 */
[----:B------:R-:W-:Y:S01]  /*0b20*/  VIADD R20, R20, 0x20 ;  /* 0x0000002014147836 */ /* 0x000fe20000000000 */
[----:B--2---:R-:W-:Y:S01]  /*0b30*/  R2UR UR6, R2 ;  /* 0x00000000020672ca */ /* 0x004fe200000e0000 */
[----:B------:R-:W-:Y:S01]  /*0b40*/  IMAD.MOV.U32 R2, RZ, RZ, R10 ;  /* 0x000000ffff027224 */ /* 0x000fe200078e000a */
[----:B------:R-:W-:Y:S01]  /*0b50*/  IADD3 R10, P4, R10, 0x40, RZ ;  /* 0x000000400a0a7810 */ /* 0x000fe20007f9e0ff */
[----:B------:R-:W-:-:S04]  /*0b60*/  WARPGROUP.ARRIVE ;  /* 0x00000000000079c5 */ /* 0x000fc80000000000 */
[----:B------:R-:W-:-:S06]  /*0b70*/  IMAD.X R17, RZ, RZ, R17, P4 ;  /* 0x000000ffff117224 */ /* 0x000fcc00020e0611 */
[----:B------:R-:W-:Y:S02]  /*0b80*/  USHF.L.U32 UR7, UR6, 0x6, URZ ;  /* 0x0000000606077899 */ /* 0x000fe4000800063f */
[----:B------:R-:W-:Y:S02]  /*0b90*/  ULEA UR6, UR14, UR5, 0xc ;  /* 0x000000050e067291 */ /* 0x000fe4000f8e603f */
[----:B------:R-:W-:Y:S02]  /*0ba0*/  ULOP3.LUT UR7, UR7, 0xc0, URZ, 0xc0, !UPT ;  /* 0x000000c007077892 */ /* 0x000fe4000f8ec03f */
[----:B------:R-:W-:Y:S02]  /*0bb0*/  USHF.R.U32.HI UR8, URZ, 0x4, UR6 ;  /* 0x000000043f087899 */ /* 0x000fe40008011606 */
[----:B------:R-:W-:Y:S02]  /*0bc0*/  UIADD3 UR6, UR6, 0x2000, URZ ;  /* 0x0000200006067890 */ /* 0x000fe4000fffe03f */
[----:B------:R-:W-:-:S02]  /*0bd0*/  ULOP3.LUT UR8, UR8, 0x3fff, URZ, 0xc0, !UPT ;  /* 0x00003fff08087892 */ /* 0x000fc4000f8ec03f */
[----:B------:R-:W-:Y:S02]  /*0be0*/  USHF.R.U32.HI UR6, URZ, 0x4, UR6 ;  /* 0x000000043f067899 */ /* 0x000fe40008011606 */
[----:B------:R-:W-:Y:S02]  /*0bf0*/  UIADD3 UR12, UP0, UR7, UR8, URZ ;  /* 0x00000008070c7290 */ /* 0x000fe4000ff1e03f */
[----:B------:R-:W-:Y:S02]  /*0c00*/  ULOP3.LUT UR6, UR6, 0x3fff, URZ, 0xc0, !UPT ;  /* 0x00003fff06067892 */ /* 0x000fe4000f8ec03f */
[----:B------:R-:W-:Y:S02]  /*0c10*/  UIADD3.X UR13, URZ, URZ, URZ, UP0, !UPT ;  /* 0x0000003f3f0d7290 */ /* 0x000fe400087fe43f */
[----:B------:R-:W-:Y:S02]  /*0c20*/  ULOP3.LUT UR10, UR6, 0x1000000, URZ, 0xfc, !UPT ;  /* 0x01000000060a7892 */ /* 0x000fe4000f8efc3f */
[----:B------:R-:W-:-:S02]  /*0c30*/  ULOP3.LUT UR8, UR12, 0x1000000, URZ, 0xfc, !UPT ;  /* 0x010000000c087892 */ /* 0x000fc4000f8efc3f */
[----:B------:R-:W-:Y:S01]  /*0c40*/  ULOP3.LUT UR9, UR13, 0x80000020, URZ, 0xfc, !UPT ;  /* 0x800000200d097892 */ /* 0x000fe2000f8efc3f */
[----:B------:R-:W-:Y:S01]  /*0c50*/  UMOV UR7, URZ ;  /* 0x0000003f00077c82 */ /* 0x000fe20008000000 */
[----:B------:R-:W-:-:S04]  /*0c60*/  UISETP.GE.AND UP0, UPT, UR4, 0x2, UPT ;  /* 0x000000020400788c */ /* 0x000fc8000bf06270 */
[----:B------:R-:W-:-:S03]  /*0c70*/  USEL UR4, UR4, URZ, !UP0 ;  /* 0x0000003f04047287 */ /* 0x000fc6000c000000 */
[----:B------:R-:W-:Y:S01]  /*0c80*/  HGMMA.64x64x16.F32.BF16 R24, gdesc[UR8], R24 ;  /* 0x00e00000081879f0 */ /* 0x000fe20008701818 */
[----:B------:R-:W-:Y:S01]  /*0c90*/  UMOV UR8, 0x1000002 ;  /* 0x0100000200087882 */ /* 0x000fe20000000000 */
[----:B------:R-:W-:Y:S02]  /*0ca0*/  UMOV UR9, 0x80000020 ;  /* 0x8000002000097882 */ /* 0x000fe40000000000 */
[----:B------:R-:W-:Y:S02]  /*0cb0*/  UIADD3.64 UR10, UR6, UR8, URZ ;  /* 0x00000008060a7297 */ /* 0x000fe4000fffe03f */
[----:B------:R-:W-:Y:S02]  /*0cc0*/  UIADD3.64 UR8, UR12, UR8, URZ ;  /* 0x000000080c087297 */ /* 0x000fe4000fffe03f */
[----:B------:R-:W-:-:S06]  /*0cd0*/  ULEA UR6, UR4, UR5, 0xc ;  /* 0x0000000504067291 */ /* 0x000fcc000f8e603f */
[----:B------:R-:W-:Y:S02]  /*0ce0*/  LEA R21, R6, UR6, 0x1 ;  /* 0x0000000606157c11 */ /* 0x000fe4000f8e08ff */
[----:B------:R-:W-:Y:S01]  /*0cf0*/  LEA R23, R8, UR6, 0x1 ;  /* 0x0000000608177c11 */ /* 0x000fe2000f8e08ff */
[----:B------:R-:W-:Y:S03]  /*0d00*/  HGMMA.64x64x16.F32.BF16 R24, gdesc[UR8], R24, gsb0 ;  /* 0x00e00000081879f0 */ /* 0x000fe60008001818 */
[----:B------:R-:W-:Y:S02]  /*0d10*/  WARPGROUP.DEPBAR.LE gsb0, 0x1 ;  /* 0x00008000000079c5 */ /* 0x000fe40000010100 */
[----:B------:R-:W-:Y:S06]  /*0d20*/  BAR.SYNC.DEFER_BLOCKING 0x0 ;  /* 0x0000000000007b1d */ /* 0x000fec0000010000 */
[----:B------:R-:W-:Y:S01]  /*0d30*/  @!PT LDS RZ, [RZ] ;  /* 0x00000000fffff984 */ /* 0x000fe20000000800 */
[----:B------:R-:W-:Y:S01]  /*0d40*/  @!PT LDS RZ, [RZ] ;  /* 0x00000000fffff984 */ /* 0x000fe20000000800 */
[----:B------:R-:W-:Y:S01]  /*0d50*/  @!PT LDS RZ, [RZ] ;  /* 0x00000000fffff984 */ /* 0x000fe20000000800 */
[----:B------:R2:W-:Y:S02]  /*0d60*/  LDGSTS.E.BYPASS.128 [R21], desc[UR16][R2.64], !P0 ;  /* 0x0000000002157fae */ /* 0x0005e4000c101c50 */
[----:B--2---:R-:W-:Y:S01]  /*0d70*/  IMAD.MOV.U32 R2, RZ, RZ, R11 ;  /* 0x000000ffff027224 */ /* 0x004fe200078e000b */
[----:B------:R-:W-:Y:S01]  /*0d80*/  IADD3 R11, P3, R11, 0x40, RZ ;  /* 0x000000400b0b7810 */ /* 0x000fe20007f7e0ff */
[----:B------:R-:W-:-:S04]  /*0d90*/  IMAD.MOV.U32 R3, RZ, RZ, R14 ;  /* 0x000000ffff037224 */ /* 0x000fc800078e000e */
[----:B------:R-:W-:Y:S01]  /*0da0*/  IMAD.X R14, RZ, RZ, R14, P3 ;  /* 0x000000ffff0e7224 */ /* 0x000fe200018e060e */
[----:B------:R2:W-:Y:S04]  /*0db0*/  LDGSTS.E.BYPASS.128 [R23], desc[UR16][R2.64], !P0 ;  /* 0x0000000002177fae */ /* 0x0005e8000c101c50 */
[----:B------:R-:W0:Y:S01]  /*0dc0*/  LDGDEPBAR ;  /* 0x00000000000079af */ /* 0x000e220000000000 */
[----:B--2---:R-:W-:Y:S01]  /*0dd0*/  IMAD.MOV.U32 R2, RZ, RZ, R12 ;  /* 0x000000ffff027224 */ /* 0x004fe200078e000c */
[----:B------:R-:W-:Y:S01]  /*0de0*/  IADD3 R12, P2, R12, 0x40, RZ ;  /* 0x000000400c0c7810 */ /* 0x000fe20007f5e0ff */
[----:B------:R-:W-:-:S04]  /*0df0*/  IMAD.MOV.U32 R3, RZ, RZ, R13 ;  /* 0x000000ffff037224 */ /* 0x000fc800078e000d */
[----:B------:R-:W-:Y:S01]  /*0e00*/  IMAD.X R13, RZ, RZ, R13, P2 ;  /* 0x000000ffff0d7224 */ /* 0x000fe200010e060d */
[----:B------:R2:W-:Y:S02]  /*0e10*/  LDGSTS.E.BYPASS.128 [R21+0x2000], desc[UR16][R2.64], !P0 ;  /* 0x0200000002157fae */ /* 0x0005e4000c101c50 */
[----:B--2---:R-:W-:Y:S01]  /*0e20*/  IMAD.MOV.U32 R2, RZ, RZ, R15 ;  /* 0x000000ffff027224 */ /* 0x004fe200078e000f */
[----:B------:R-:W-:Y:S01]  /*0e30*/  IADD3 R15, P1, R15, 0x40, RZ ;  /* 0x000000400f0f7810 */ /* 0x000fe20007f3e0ff */
[----:B------:R-:W-:-:S04]  /*0e40*/  IMAD.MOV.U32 R3, RZ, RZ, R16 ;  /* 0x000000ffff037224 */ /* 0x000fc800078e0010 */
[----:B------:R-:W-:Y:S01]  /*0e50*/  IMAD.X R16, RZ, RZ, R16, P1 ;  /* 0x000000ffff107224 */ /* 0x000fe200008e0610 */
[----:B------:R2:W-:Y:S04]  /*0e60*/  LDGSTS.E.BYPASS.128 [R23+0x2000], desc[UR16][R2.64], !P0 ;  /* 0x0200000002177fae */ /* 0x0005e8000c101c50 */
[----:B------:R-:W0:Y:S01]  /*0e70*/  LDGDEPBAR ;  /* 0x00000000000079af */ /* 0x000e220000000000 */
[----:B------:R-:W-:Y:S05]  /*0e80*/  @!P0 BRA `(.L_x_0) ;  /* 0xfffffff800fc8947 */ /* 0x000fea000383ffff */
[----:B------:R-:W-:Y:S02]  /*0e90*/  WARPGROUP.DEPBAR.LE gsb0, 0x0 ;  /* 0x00008000000079c5 */ /* 0x000fe40000010000 */
[----:B------:R-:W-:-:S04]  /*0ea0*/  DEPBAR.LE SB0, 0x0 ;  /* 0x000080000000791a */ /* 0x000fc80000000000 */
[----:B--2---:R-:W-:Y:S01]  /*0eb0*/  IMAD.SHL.U32 R2, R18, 0x4, RZ ;  /* 0x0000000412027824 */ /* 0x004fe200078e00ff */
[----:B------:R-:W-:Y:S02]  /*0ec0*/  LOP3.LUT R9, R9, 0xf, RZ, 0xc0, !PT ;  /* 0x0000000f09097812 */ /* 0x000fe400078ec0ff */
[----:B------:R-:W-:Y:S02]  /*0ed0*/  LOP3.LUT R19, R19, 0x3, RZ, 0xc0, !PT ;  /* 0x0000000313137812 */ /* 0x000fe400078ec0ff */
[----:B------:R-:W-:Y:S02]  /*0ee0*/  LOP3.LUT R2, R2, 0x8, RZ, 0xc0, !PT ;  /* 0x0000000802027812 */ /* 0x000fe400078ec0ff */
[----:B------:R-:W-:Y:S02]  /*0ef0*/  LOP3.LUT R18, R18, 0x3, RZ, 0xc0, !PT ;  /* 0x0000000312127812 */ /* 0x000fe400078ec0ff */
[----:B------:R-:W-:Y:S01]  /*0f00*/  F2FP.BF16.F32.PACK_AB R24, R25, R24 ;  /* 0x000000181918723e */ /* 0x000fe200000010ff */
[----:B------:R-:W-:Y:S01]  /*0f10*/  IMAD R2, R9, 0x48, R2 ;  /* 0x0000004809027824 */ /* 0x000fe200078e0202 */
[----:B------:R-:W-:Y:S01]  /*0f20*/  F2FP.BF16.F32.PACK_AB R25, R27, R26 ;  /* 0x0000001a1b19723e */ /* 0x000fe200000010ff */
[----:B------:R-:W-:Y:S01]  /*0f30*/  IMAD R3, R19, 0x4, R18 ;  /* 0x0000000413037824 */ /* 0x000fe200078e0212 */
[----:B------:R-:W-:Y:S01]  /*0f40*/  F2FP.BF16.F32.PACK_AB R32, R33, R32 ;  /* 0x000000202120723e */ /* 0x000fe200000010ff */
[----:B------:R-:W-:Y:S01]  /*0f50*/  IMAD R19, R19, 0x480, R2 ;  /* 0x0000048013137824 */ /* 0x000fe200078e0202 */
[----:B------:R-:W-:-:S02]  /*0f60*/  F2FP.BF16.F32.PACK_AB R26, R29, R28 ;  /* 0x0000001c1d1a723e */ /* 0x000fc400000010ff */
[----:B------:R-:W-:Y:S02]  /*0f70*/  F2FP.BF16.F32.PACK_AB R27, R31, R30 ;  /* 0x0000001e1f1b723e */ /* 0x000fe400000010ff */
[----:B------:R-:W-:Y:S02]  /*0f80*/  F2FP.BF16.F32.PACK_AB R33, R35, R34 ;  /* 0x000000222321723e */ /* 0x000fe400000010ff */
[----:B------:R-:W-:Y:S02]  /*0f90*/  F2FP.BF16.F32.PACK_AB R40, R41, R40 ;  /* 0x000000282928723e */ /* 0x000fe400000010ff */
[----:B------:R-:W-:Y:S01]  /*0fa0*/  LEA R20, R19, UR5, 0x1 ;  /* 0x0000000513147c11 */ /* 0x000fe2000f8e08ff */
[----:B------:R-:W-:Y:S01]  /*0fb0*/  BAR.SYNC.DEFER_BLOCKING 0x0 ;  /* 0x0000000000007b1d */ /* 0x000fe20000010000 */
[----:B------:R-:W-:Y:S02]  /*0fc0*/  F2FP.BF16.F32.PACK_AB R34, R37, R36 ;  /* 0x000000242522723e */ /* 0x000fe400000010ff */
[----:B------:R-:W-:-:S02]  /*0fd0*/  F2FP.BF16.F32.PACK_AB R35, R39, R38 ;  /* 0x000000262723723e */ /* 0x000fc400000010ff */
[----:B------:R-:W-:Y:S02]  /*0fe0*/  F2FP.BF16.F32.PACK_AB R41, R43, R42 ;  /* 0x0000002a2b29723e */ /* 0x000fe400000010ff */
[----:B------:R-:W-:Y:S02]  /*0ff0*/  F2FP.BF16.F32.PACK_AB R48, R49, R48 ;  /* 0x000000303130723e */ /* 0x000fe400000010ff */
[----:B------:R-:W-:Y:S02]  /*1000*/  F2FP.BF16.F32.PACK_AB R42, R45, R44 ;  /* 0x0000002c2d2a723e */ /* 0x000fe400000010ff */
[----:B------:R-:W-:Y:S02]  /*1010*/  F2FP.BF16.F32.PACK_AB R43, R47, R46 ;  /* 0x0000002e2f2b723e */ /* 0x000fe400000010ff */
[----:B------:R-:W-:Y:S02]  /*1020*/  F2FP.BF16.F32.PACK_AB R49, R51, R50 ;  /* 0x000000323331723e */ /* 0x000fe400000010ff */
[----:B------:R-:W-:-:S02]  /*1030*/  F2FP.BF16.F32.PACK_AB R50, R53, R52 ;  /* 0x000000343532723e */ /* 0x000fc400000010ff */
[----:B------:R-:W-:Y:S02]  /*1040*/  F2FP.BF16.F32.PACK_AB R51, R55, R54 ;  /* 0x000000363733723e */ /* 0x000fe400000010ff */
[----:B------:R-:W-:Y:S02]  /*1050*/  LOP3.LUT R2, R0, 0x38, RZ, 0xc0, !PT ;  /* 0x0000003800027812 */ /* 0x000fe400078ec0ff */
[----:B------:R-:W-:Y:S02]  /*1060*/  LOP3.LUT R5, R5, 0x38, R0, 0xf8, !PT ;  /* 0x0000003805057812 */ /* 0x000fe400078ef800 */
[C---:B------:R-:W-:Y:S01]  /*1070*/  LOP3.LUT R0, R4.reuse, 0x10, RZ, 0xfc, !PT ;  /* 0x0000001004007812 */ /* 0x040fe200078efcff */
[----:B------:R2:W-:Y:S01]  /*1080*/  STSM.16.M88.4 [R20], R24 ;  /* 0x0000001814007844 */ /* 0x0005e20000000200 */
[----:B------:R-:W-:Y:S01]  /*1090*/  IMAD R2, R3, 0x48, R2 ;  /* 0x0000004803027824 */ /* 0x000fe200078e0202 */
[----:B------:R-:W-:Y:S01]  /*10a0*/  ISETP.GE.AND P0, PT, R5, 0x3000, PT ;  /* 0x000030000500780c */ /* 0x000fe20003f06270 */
[C---:B------:R-:W-:Y:S01]  /*10b0*/  IMAD R23, R4.reuse, 0x3000, R5 ;  /* 0x0000300004177824 */ /* 0x040fe200078e0205 */
[----:B------:R-:W-:Y:S01]  /*10c0*/  STSM.16.M88.4 [R20+0x20], R32 ;  /* 0x0000202014007844 */ /* 0x000fe20000000200 */
[----:B------:R-:W-:-:S02]  /*10d0*/  LOP3.LUT R6, R4, 0x20, RZ, 0xfc, !PT ;  /* 0x0000002004067812 */ /* 0x000fc400078efcff */
[----:B------:R-:W-:Y:S01]  /*10e0*/  LEA R22, R2, UR5, 0x1 ;  /* 0x0000000502167c11 */ /* 0x000fe2000f8e08ff */
[----:B------:R-:W-:Y:S01]  /*10f0*/  STSM.16.M88.4 [R20+0x40], R40 ;  /* 0x0000402814007844 */ /* 0x000fe20000000200 */
[----:B------:R-:W3:Y:S01]  /*1100*/  LDC.64 R2, c[0x0][0x220] ;  /* 0x00008800ff027b82 */ /* 0x000ee20000000a00 */
[C---:B------:R-:W-:Y:S01]  /*1110*/  ISETP.LT.AND P1, PT, R4.reuse, R7, !P0 ;  /* 0x000000070400720c */ /* 0x040fe20004721270 */
[----:B------:R-:W-:Y:S01]  /*1120*/  VIADD R21, R23, 0x30000 ;  /* 0x0003000017157836 */ /* 0x000fe20000000000 */
[----:B------:R4:W-:Y:S01]  /*1130*/  STSM.16.M88.4 [R20+0x60], R48 ;  /* 0x0000603014007844 */ /* 0x0009e20000000200 */
[----:B------:R-:W-:-:S04]  /*1140*/  LOP3.LUT R4, R4, 0x30, RZ, 0xfc, !PT ;  /* 0x0000003004047812 */ /* 0x000fc800078efcff */
[----:B------:R-:W-:Y:S01]  /*1150*/  BAR.SYNC.DEFER_BLOCKING 0x0 ;  /* 0x0000000000007b1d */ /* 0x000fe20000010000 */
[-C--:B------:R-:W-:Y:S01]  /*1160*/  ISETP.LT.AND P2, PT, R0, R7.reuse, !P0 ;  /* 0x000000070000720c */ /* 0x080fe20004741270 */
[C---:B--2---:R-:W-:Y:S01]  /*1170*/  VIADD R25, R23.reuse, 0x60000 ;  /* 0x0006000017197836 */ /* 0x044fe20000000000 */
[-C--:B------:R-:W-:Y:S02]  /*1180*/  ISETP.LT.AND P3, PT, R6, R7.reuse, !P0 ;  /* 0x000000070600720c */ /* 0x080fe40004761270 */
[----:B------:R-:W-:Y:S01]  /*1190*/  ISETP.LT.AND P0, PT, R4, R7, !P0 ;  /* 0x000000070400720c */ /* 0x000fe20004701270 */
[----:B---3--:R-:W-:-:S04]  /*11a0*/  IMAD.WIDE R4, R23, 0x2, R2 ;  /* 0x0000000217047825 */ /* 0x008fc800078e0202 */
[--C-:B------:R-:W-:Y:S01]  /*11b0*/  IMAD.WIDE R6, R21, 0x2, R2.reuse ;  /* 0x0000000215067825 */ /* 0x100fe200078e0202 */
[----:B------:R-:W2:Y:S03]  /*11c0*/  LDS.128 R16, [R22] ;  /* 0x0000000016107984 */ /* 0x000ea60000000c00 */
[----:B----4-:R-:W-:Y:S01]  /*11d0*/  IMAD.WIDE R20, R25, 0x2, R2 ;  /* 0x0000000219147825 */ /* 0x010fe200078e0202 */
[----:B------:R-:W3:Y:S04]  /*11e0*/  LDS.128 R12, [R22+0x900] ;  /* 0x00090000160c7984 */ /* 0x000ee80000000c00 */
[----:B------:R-:W4:Y:S04]  /*11f0*/  LDS.128 R8, [R22+0x1200] ;  /* 0x0012000016087984 */ /* 0x000f280000000c00 */
[----:B--2---:R2:W-:Y:S04]  /*1200*/  @P1 STG.E.128 desc[UR16][R4.64], R16 ;  /* 0x0000001004001986 */ /* 0x0045e8000c101d10 */
[----:B---3--:R2:W-:Y:S04]  /*1210*/  @P2 STG.E.128 desc[UR16][R6.64], R12 ;  /* 0x0000000c06002986 */ /* 0x0085e8000c101d10 */
[----:B----4-:R2:W-:Y:S01]  /*1220*/  @P3 STG.E.128 desc[UR16][R20.64], R8 ;  /* 0x0000000814003986 */ /* 0x0105e2000c101d10 */
[----:B------:R-:W-:Y:S05]  /*1230*/  @!P0 EXIT ;  /* 0x000000000000894d */ /* 0x000fea0003800000 */
[----:B--2---:R-:W1:Y:S01]  /*1240*/  LDS.128 R4, [R22+0x1b00] ;  /* 0x001b000016047984 */ /* 0x004e620000000c00 */
[----:B------:R-:W-:-:S04]  /*1250*/  VIADD R23, R23, 0x90000 ;  /* 0x0009000017177836 */ /* 0x000fc80000000000 */
[----:B------:R-:W-:-:S05]  /*1260*/  IMAD.WIDE R2, R23, 0x2, R2 ;  /* 0x0000000217027825 */ /* 0x000fca00078e0202 */
[----:B-1----:R-:W-:Y:S01]  /*1270*/  STG.E.128 desc[UR16][R2.64], R4 ;  /* 0x0000000402007986 */ /* 0x002fe2000c101d10 */
[----:B------:R-:W-:Y:S05]  /*1280*/  EXIT ;  /* 0x000000000000794d */ /* 0x000fea0003800000 */
.L_x_1:
[----:B------:R-:W-:-:S00]  /*1290*/  BRA `(.L_x_1) ;  /* 0xfffffffc00fc7947 */ /* 0x000fc0000383ffff */
[----:B------:R-:W-:-:S00]  /*12a0*/  NOP ;  /* 0x0000000000007918 */ /* 0x000fc00000000000 */
        /* <DEDUP_REMOVED lines=13> */
.L_x_2:


//--------------------- .nv.shared.triton_mm      --------------------------
	.section	.nv.shared.triton_mm,"aw",@nobits
	.sectionflags	@""
	.align	16
	.zero		1024


//--------------------- .nv.constant0.triton_mm   --------------------------
	.section	.nv.constant0.triton_mm,"a",@progbits
	.sectionflags	@""
	.align	4
.nv.constant0.triton_mm:
	.zero		560
